	.headerflags	@"EF_CUDA_TEXMODE_UNIFIED EF_CUDA_64BIT_ADDRESS EF_CUDA_ACCELERATORS EF_CUDA_SM90 EF_CUDA_VIRTUAL_SM(EF_CUDA_SM90)"
	.elftype	@"ET_EXEC"


//--------------------- .nv.info                  --------------------------
	.section	.nv.info,"",@"SHT_CUDA_INFO"
	.align	4


	//----- nvinfo : EIATTR_REGCOUNT
	.align		4
        /*0000*/ 	.byte	0x04, 0x2f
        /*0002*/ 	.short	(.L_3 - .L_2)
	.align		4
.L_2:
        /*0004*/ 	.word	index@(triton_poi_fused__native_batch_norm_legit_no_training_hardtanh_12)
        /*0008*/ 	.word	0x00000010


	//----- nvinfo : EIATTR_MIN_STACK_SIZE
	.align		4
.L_3:
        /*000c*/ 	.byte	0x04, 0x12
        /*000e*/ 	.short	(.L_5 - .L_4)
	.align		4
.L_4:
        /*0010*/ 	.word	index@(triton_poi_fused__native_batch_norm_legit_no_training_hardtanh_12)
        /*0014*/ 	.word	0x00000000


	//----- nvinfo : EIATTR_FRAME_SIZE
	.align		4
.L_5:
        /*0018*/ 	.byte	0x04, 0x11
        /*001a*/ 	.short	(.L_7 - .L_6)
	.align		4
.L_6:
        /*001c*/ 	.word	index@(triton_poi_fused__native_batch_norm_legit_no_training_hardtanh_12)
        /*0020*/ 	.word	0x00000000


	//----- nvinfo : EIATTR_MIN_STACK_SIZE
	.align		4
.L_7:
        /*0024*/ 	.byte	0x04, 0x12
        /*0026*/ 	.short	(.L_9 - .L_8)
	.align		4
.L_8:
        /*0028*/ 	.word	index@(triton_poi_fused__native_batch_norm_legit_no_training_hardtanh_12)
        /*002c*/ 	.word	0x00000000
.L_9:


//--------------------- .nv.info.triton_poi_fused__native_batch_norm_legit_no_training_hardtanh_12 --------------------------
	.section	.nv.info.triton_poi_fused__native_batch_norm_legit_no_training_hardtanh_12,"",@"SHT_CUDA_INFO"
	.sectionflags	@""
	.align	4


	//----- nvinfo : EIATTR_CUDA_API_VERSION
	.align		4
        /*0000*/ 	.byte	0x04, 0x37
        /*0002*/ 	.short	(.L_11 - .L_10)
.L_10:
        /*0004*/ 	.word	0x0000007c


	//----- nvinfo : EIATTR_KPARAM_INFO
	.align		4
.L_11:
        /*0008*/ 	.byte	0x04, 0x17
        /*000a*/ 	.short	(.L_13 - .L_12)
.L_12:
        /*000c*/ 	.word	0x00000000
        /*0010*/ 	.short	0x0006
        /*0012*/ 	.short	0x0030
        /*0014*/ 	.byte	0x00, 0xf0, 0x11, 0x00


	//----- nvinfo : EIATTR_KPARAM_INFO
	.align		4
.L_13:
        /*0018*/ 	.byte	0x04, 0x17
        /*001a*/ 	.short	(.L_15 - .L_14)
.L_14:
        /*001c*/ 	.word	0x00000000
        /*0020*/ 	.short	0x0005
        /*0022*/ 	.short	0x0028
        /*0024*/ 	.byte	0x00, 0xf4, 0x21, 0x00


	//----- nvinfo : EIATTR_KPARAM_INFO
	.align		4
.L_15:
        /*0028*/ 	.byte	0x04, 0x17
        /*002a*/ 	.short	(.L_17 - .L_16)
.L_16:
        /*002c*/ 	.word	0x00000000
        /*0030*/ 	.short	0x0004
        /*0032*/ 	.short	0x0020
        /*0034*/ 	.byte	0x00, 0xf4, 0x21, 0x00


	//----- nvinfo : EIATTR_KPARAM_INFO
	.align		4
.L_17:
        /*0038*/ 	.byte	0x04, 0x17
        /*003a*/ 	.short	(.L_19 - .L_18)
.L_18:
        /*003c*/ 	.word	0x00000000
        /*0040*/ 	.short	0x0003
        /*0042*/ 	.short	0x0018
        /*0044*/ 	.byte	0x00, 0xf4, 0x21, 0x00


	//----- nvinfo : EIATTR_KPARAM_INFO
	.align		4
.L_19:
        /*0048*/ 	.byte	0x04, 0x17
        /*004a*/ 	.short	(.L_21 - .L_20)
.L_20:
        /*004c*/ 	.word	0x00000000
        /*0050*/ 	.short	0x0002
        /*0052*/ 	.short	0x0010
        /*0054*/ 	.byte	0x00, 0xf4, 0x21, 0x00


	//----- nvinfo : EIATTR_KPARAM_INFO
	.align		4
.L_21:
        /*0058*/ 	.byte	0x04, 0x17
        /*005a*/ 	.short	(.L_23 - .L_22)
.L_22:
        /*005c*/ 	.word	0x00000000
        /*0060*/ 	.short	0x0001
        /*0062*/ 	.short	0x0008
        /*0064*/ 	.byte	0x00, 0xf4, 0x21, 0x00


	//----- nvinfo : EIATTR_KPARAM_INFO
	.align		4
.L_23:
        /*0068*/ 	.byte	0x04, 0x17
        /*006a*/ 	.short	(.L_25 - .L_24)
.L_24:
        /*006c*/ 	.word	0x00000000
        /*0070*/ 	.short	0x0000
        /*0072*/ 	.short	0x0000
        /*0074*/ 	.byte	0x00, 0xf4, 0x21, 0x00


	//----- nvinfo : EIATTR_SPARSE_MMA_MASK
	.align		4
.L_25:
        /*0078*/ 	.byte	0x03, 0x50
        /*007a*/ 	.short	0x0000


	//----- nvinfo : EIATTR_MAXREG_COUNT
	.align		4
        /*007c*/ 	.byte	0x03, 0x1b
        /*007e*/ 	.short	0x00ff


	//----- nvinfo : EIATTR_EXIT_INSTR_OFFSETS
	.align		4
        /*0080*/ 	.byte	0x04, 0x1c
        /*0082*/ 	.short	(.L_27 - .L_26)


	//   ....[0]....
.L_26:
        /*0084*/ 	.word	0x00000430


	//----- nvinfo : EIATTR_REQNTID
	.align		4
.L_27:
        /*0088*/ 	.byte	0x04, 0x10
        /*008a*/ 	.short	(.L_29 - .L_28)
.L_28:
        /*008c*/ 	.word	0x00000100
        /*0090*/ 	.word	0x00000001
        /*0094*/ 	.word	0x00000001


	//----- nvinfo : EIATTR_CBANK_PARAM_SIZE
	.align		4
.L_29:
        /*0098*/ 	.byte	0x03, 0x19
        /*009a*/ 	.short	0x0034


	//----- nvinfo : EIATTR_PARAM_CBANK
	.align		4
        /*009c*/ 	.byte	0x04, 0x0a
        /*009e*/ 	.short	(.L_31 - .L_30)
	.align		4
.L_30:
        /*00a0*/ 	.word	index@(.nv.constant0.triton_poi_fused__native_batch_norm_legit_no_training_hardtanh_12)
        /*00a4*/ 	.short	0x0210
        /*00a6*/ 	.short	0x0034


	//----- nvinfo : EIATTR_SW_WAR
	.align		4
.L_31:
        /*00a8*/ 	.byte	0x04, 0x36
        /*00aa*/ 	.short	(.L_33 - .L_32)
.L_32:
        /*00ac*/ 	.word	0x00000008
.L_33:


//--------------------- .nv.callgraph             --------------------------
	.section	.nv.callgraph,"",@"SHT_CUDA_CALLGRAPH"
	.align	4
	.sectionentsize	8
	.align		4
        /*0000*/ 	.word	0x00000000
	.align		4
        /*0004*/ 	.word	0xffffffff
	.align		4
        /*0008*/ 	.word	0x00000000
	.align		4
        /*000c*/ 	.word	0xfffffffe
	.align		4
        /*0010*/ 	.word	0x00000000
	.align		4
        /*0014*/ 	.word	0xfffffffd
	.align		4
        /*0018*/ 	.word	0x00000000
	.align		4
        /*001c*/ 	.word	0xfffffffc


//--------------------- .nv.constant4             --------------------------
	.section	.nv.constant4,"a",@progbits
	.align	8
	.align		8
.nv.constant4:
        /*0000*/ 	.dword	_$_str
	.align		8
        /*0008*/ 	.dword	_$_str_$_2


//--------------------- .text.triton_poi_fused__native_batch_norm_legit_no_training_hardtanh_12 --------------------------
	.section	.text.triton_poi_fused__native_batch_norm_legit_no_training_hardtanh_12,"ax",@progbits
	.align	128
        .global         triton_poi_fused__native_batch_norm_legit_no_training_hardtanh_12
        .type           triton_poi_fused__native_batch_norm_legit_no_training_hardtanh_12,@function
        .size           triton_poi_fused__native_batch_norm_legit_no_training_hardtanh_12,(.L_x_1 - triton_poi_fused__native_batch_norm_legit_no_training_hardtanh_12)
        .other          triton_poi_fused__native_batch_norm_legit_no_training_hardtanh_12,@"STO_CUDA_ENTRY STV_DEFAULT"
triton_poi_fused__native_batch_norm_legit_no_training_hardtanh_12:
.text.triton_poi_fused__native_batch_norm_legit_no_training_hardtanh_12:
[----:B------:R-:W-:Y:S01]  /*0000*/  LDC R1, c[0x0][0x28] ;  /* 0x00000a00ff017b82 */ /* 0x000fe20000000800 */
[----:B------:R-:W1:Y:S07]  /*0010*/  S2R R0, SR_TID.X ;  /* 0x0000000000007919 */ /* 0x000e6e0000002100 */
[----:B------:R-:W2:Y:S01]  /*0020*/  LDC.64 R2, c[0x0][0x220] ;  /* 0x00008800ff027b82 */ /* 0x000ea20000000a00 */
[----:B------:R-:W-:Y:S01]  /*0030*/  ULDC.64 UR4, c[0x0][0x208] ;  /* 0x0000820000047ab9 */ /* 0x000fe20000000a00 */
[----:B------:R-:W3:Y:S06]  /*0040*/  S2R R7, SR_CTAID.X ;  /* 0x0000000000077919 */ /* 0x000eec0000002500 */
[----:B------:R-:W4:Y:S08]  /*0050*/  LDC.64 R8, c[0x0][0x228] ;  /* 0x00008a00ff087b82 */ /* 0x000f300000000a00 */
[----:B------:R-:W5:Y:S01]  /*0060*/  LDC.64 R10, c[0x0][0x230] ;  /* 0x00008c00ff0a7b82 */ /* 0x000f620000000a00 */
[----:B-1----:R-:W-:-:S02]  /*0070*/  SHF.L.U32 R0, R0, 0x1, RZ ;  /* 0x0000000100007819 */ /* 0x002fc400000006ff */
[----:B---3--:R-:W-:Y:S02]  /*0080*/  SHF.R.S32.HI R5, RZ, 0x16, R7 ;  /* 0x00000016ff057819 */ /* 0x008fe40000011407 */
[----:B------:R-:W-:Y:S02]  /*0090*/  LOP3.LUT R0, R0, 0x1fe, RZ, 0xc0, !PT ;  /* 0x000001fe00007812 */ /* 0x000fe400078ec0ff */
[----:B------:R-:W-:Y:S02]  /*00a0*/  SGXT R5, R5, 0x1 ;  /* 0x000000010505781a */ /* 0x000fe40000000200 */
[----:B------:R-:W-:Y:S02]  /*00b0*/  LEA R0, R7, R0, 0x9 ;  /* 0x0000000007007211 */ /* 0x000fe400078e48ff */
[----:B------:R-:W1:Y:S02]  /*00c0*/  LDC.64 R6, c[0x0][0x218] ;  /* 0x00008600ff067b82 */ /* 0x000e640000000a00 */
[----:B------:R-:W-:-:S04]  /*00d0*/  LEA.HI R5, R5, R0, RZ, 0x7 ;  /* 0x0000000005057211 */ /* 0x000fc800078f38ff */
[----:B------:R-:W-:-:S04]  /*00e0*/  LOP3.LUT R5, R5, 0xffffff80, RZ, 0xc0, !PT ;  /* 0xffffff8005057812 */ /* 0x000fc800078ec0ff */
[----:B------:R-:W-:Y:S02]  /*00f0*/  IADD3 R13, R0, -R5, RZ ;  /* 0x80000005000d7210 */ /* 0x000fe40007ffe0ff */
[----:B------:R-:W3:Y:S03]  /*0100*/  LDC.64 R4, c[0x0][0x210] ;  /* 0x00008400ff047b82 */ /* 0x000ee60000000a00 */
[----:B--2---:R-:W-:-:S06]  /*0110*/  IMAD.WIDE R2, R13, 0x4, R2 ;  /* 0x000000040d027825 */ /* 0x004fcc00078e0202 */
[----:B------:R-:W2:Y:S01]  /*0120*/  LDG.E.EL.64 R2, desc[UR4][R2.64] ;  /* 0x0000000402027981 */ /* 0x000ea2000c2e1b00 */
[----:B-1----:R-:W-:-:S04]  /*0130*/  IMAD.WIDE R6, R13, 0x4, R6 ;  /* 0x000000040d067825 */ /* 0x002fc800078e0206 */
[C---:B----4-:R-:W-:Y:S02]  /*0140*/  IMAD.WIDE R8, R13.reuse, 0x4, R8 ;  /* 0x000000040d087825 */ /* 0x050fe400078e0208 */
[----:B------:R-:W4:Y:S02]  /*0150*/  LDG.E.EL.64 R6, desc[UR4][R6.64] ;  /* 0x0000000406067981 */ /* 0x000f24000c2e1b00 */
[----:B-----5:R-:W-:Y:S02]  /*0160*/  IMAD.WIDE R10, R13, 0x4, R10 ;  /* 0x000000040d0a7825 */ /* 0x020fe400078e020a */
[----:B------:R-:W5:Y:S02]  /*0170*/  LDG.E.EL.64 R8, desc[UR4][R8.64] ;  /* 0x0000000408087981 */ /* 0x000f64000c2e1b00 */
[----:B---3--:R-:W-:Y:S02]  /*0180*/  IMAD.WIDE R4, R0, 0x4, R4 ;  /* 0x0000000400047825 */ /* 0x008fe400078e0204 */
[----:B------:R-:W5:Y:S04]  /*0190*/  LDG.E.EL.64 R10, desc[UR4][R10.64] ;  /* 0x000000040a0a7981 */ /* 0x000f68000c2e1b00 */
[----:B------:R-:W4:Y:S01]  /*01a0*/  LDG.E.64 R4, desc[UR4][R4.64] ;  /* 0x0000000404047981 */ /* 0x000f22000c1e1b00 */
[----:B--2---:R-:W-:Y:S01]  /*01b0*/  FADD R2, R2, 9.9999997473787516356e-06 ;  /* 0x3727c5ac02027421 */ /* 0x004fe20000000000 */
[----:B------:R-:W-:-:S03]  /*01c0*/  FADD R3, R3, 9.9999997473787516356e-06 ;  /* 0x3727c5ac03037421 */ /* 0x000fc60000000000 */
[----:B------:R-:W1:Y:S08]  /*01d0*/  MUFU.SQRT R12, R2 ;  /* 0x00000002000c7308 */ /* 0x000e700000002000 */
[----:B------:R-:W2:Y:S01]  /*01e0*/  MUFU.SQRT R13, R3 ;  /* 0x00000003000d7308 */ /* 0x000ea20000002000 */
[C---:B-1----:R-:W-:Y:S02]  /*01f0*/  FSETP.GT.AND P0, PT, R12.reuse, 8.50705917302346158658e+37, PT ;  /* 0x7e8000000c00780b */ /* 0x042fe40003f04000 */
[----:B------:R-:W-:-:S02]  /*0200*/  FSETP.GEU.AND P2, PT, R12, 1.175494350822287508e-38, PT ;  /* 0x008000000c00780b */ /* 0x000fc40003f4e000 */
[C---:B--2---:R-:W-:Y:S02]  /*0210*/  FSETP.GT.AND P1, PT, R13.reuse, 8.50705917302346158658e+37, PT ;  /* 0x7e8000000d00780b */ /* 0x044fe40003f24000 */
[----:B------:R-:W-:-:S07]  /*0220*/  FSETP.GEU.AND P3, PT, R13, 1.175494350822287508e-38, PT ;  /* 0x008000000d00780b */ /* 0x000fce0003f6e000 */
[----:B------:R-:W-:Y:S01]  /*0230*/  @P0 FMUL R12, R12, 0.25 ;  /* 0x3e8000000c0c0820 */ /* 0x000fe20000400000 */
[----:B------:R-:W-:-:S03]  /*0240*/  HFMA2.MMA R2, -RZ, RZ, 1.625, 0 ;  /* 0x3e800000ff027435 */ /* 0x000fc600000001ff */
[----:B------:R-:W-:Y:S01]  /*0250*/  @!P2 FMUL R12, R12, 16777216 ;  /* 0x4b8000000c0ca820 */ /* 0x000fe20000400000 */
[----:B------:R-:W-:-:S04]  /*0260*/  @P1 FMUL R13, R13, 0.25 ;  /* 0x3e8000000d0d1820 */ /* 0x000fc80000400000 */
[----:B------:R-:W-:Y:S01]  /*0270*/  @!P3 FMUL R13, R13, 16777216 ;  /* 0x4b8000000d0db820 */ /* 0x000fe20000400000 */
[----:B------:R-:W1:Y:S01]  /*0280*/  MUFU.RCP R12, R12 ;  /* 0x0000000c000c7308 */ /* 0x000e620000001000 */
[----:B------:R-:W-:-:S07]  /*0290*/  FSEL R3, R2, 1, P0 ;  /* 0x3f80000002037808 */ /* 0x000fce0000000000 */
[----:B------:R-:W2:Y:S01]  /*02a0*/  MUFU.RCP R13, R13 ;  /* 0x0000000d000d7308 */ /* 0x000ea20000001000 */
[----:B------:R-:W-:Y:S01]  /*02b0*/  FSEL R2, R2, 1, P1 ;  /* 0x3f80000002027808 */ /* 0x000fe20000800000 */
[----:B------:R-:W-:Y:S01]  /*02c0*/  @!P2 FMUL R3, R3, 16777216 ;  /* 0x4b8000000303a820 */ /* 0x000fe20000400000 */
[----:B----4-:R-:W-:-:S03]  /*02d0*/  FADD R4, R4, -R6 ;  /* 0x8000000604047221 */ /* 0x010fc60000000000 */
[----:B------:R-:W-:Y:S01]  /*02e0*/  @!P3 FMUL R2, R2, 16777216 ;  /* 0x4b8000000202b820 */ /* 0x000fe20000400000 */
[----:B-1----:R-:W-:Y:S01]  /*02f0*/  FMUL R3, R12, R3 ;  /* 0x000000030c037220 */ /* 0x002fe20000400000 */
[----:B------:R-:W-:-:S03]  /*0300*/  FADD R5, R5, -R7 ;  /* 0x8000000705057221 */ /* 0x000fc60000000000 */
[----:B------:R-:W-:Y:S01]  /*0310*/  FMUL R7, R4, R3 ;  /* 0x0000000304077220 */ /* 0x000fe20000400000 */
[----:B--2---:R-:W-:-:S03]  /*0320*/  FMUL R2, R13, R2 ;  /* 0x000000020d027220 */ /* 0x004fc60000400000 */
[----:B-----5:R-:W-:Y:S01]  /*0330*/  FFMA R7, R8, R7, R10 ;  /* 0x0000000708077223 */ /* 0x020fe2000000000a */
[----:B------:R-:W-:Y:S02]  /*0340*/  FMUL R4, R5, R2 ;  /* 0x0000000205047220 */ /* 0x000fe40000400000 */
[----:B------:R-:W1:Y:S02]  /*0350*/  LDC.64 R2, c[0x0][0x238] ;  /* 0x00008e00ff027b82 */ /* 0x000e640000000a00 */
[----:B------:R-:W-:Y:S01]  /*0360*/  FFMA R4, R9, R4, R11 ;  /* 0x0000000409047223 */ /* 0x000fe2000000000b */
[----:B------:R-:W-:-:S04]  /*0370*/  FSETP.GTU.AND P0, PT, R7, RZ, PT ;  /* 0x000000ff0700720b */ /* 0x000fc80003f0c000 */
[C---:B------:R-:W-:Y:S02]  /*0380*/  FSETP.GTU.AND P1, PT, R4.reuse, RZ, PT ;  /* 0x000000ff0400720b */ /* 0x040fe40003f2c000 */
[----:B------:R-:W-:Y:S02]  /*0390*/  FSEL R6, R7, RZ, P0 ;  /* 0x000000ff07067208 */ /* 0x000fe40000000000 */
[----:B------:R-:W-:Y:S02]  /*03a0*/  FSEL R7, R4, RZ, P1 ;  /* 0x000000ff04077208 */ /* 0x000fe40000800000 */
[C---:B------:R-:W-:Y:S02]  /*03b0*/  FSETP.GEU.AND P2, PT, R6.reuse, 6, PT ;  /* 0x40c000000600780b */ /* 0x040fe40003f4e000 */
[----:B------:R-:W-:Y:S02]  /*03c0*/  FSETP.GEU.AND P3, PT, R7, 6, PT ;  /* 0x40c000000700780b */ /* 0x000fe40003f6e000 */
[----:B------:R-:W-:-:S02]  /*03d0*/  FSETP.NAN.AND P0, PT, R6, R6, PT ;  /* 0x000000060600720b */ /* 0x000fc40003f08000 */
[----:B------:R-:W-:Y:S01]  /*03e0*/  FSETP.NAN.AND P1, PT, R7, R7, PT ;  /* 0x000000070700720b */ /* 0x000fe20003f28000 */
[----:B-1----:R-:W-:-:S06]  /*03f0*/  IMAD.WIDE R2, R0, 0x4, R2 ;  /* 0x0000000400027825 */ /* 0x002fcc00078e0202 */
[----:B------:R-:W-:Y:S02]  /*0400*/  @P2 SEL R6, R6, 0x40c00000, P0 ;  /* 0x40c0000006062807 */ /* 0x000fe40000000000 */
[----:B------:R-:W-:-:S05]  /*0410*/  @P3 SEL R7, R7, 0x40c00000, P1 ;  /* 0x40c0000007073807 */ /* 0x000fca0000800000 */
[----:B------:R-:W-:Y:S01]  /*0420*/  STG.E.64 desc[UR4][R2.64], R6 ;  /* 0x0000000602007986 */ /* 0x000fe2000c101b04 */
[----:B------:R-:W-:Y:S05]  /*0430*/  EXIT ;  /* 0x000000000000794d */ /* 0x000fea0003800000 */
.L_x_0:
[----:B------:R-:W-:-:S00]  /*0440*/  BRA `(.L_x_0) ;  /* 0xfffffffc00fc7947 */ /* 0x000fc0000383ffff */
[----:B------:R-:W-:-:S00]  /*0450*/  NOP ;  /* 0x0000000000007918 */ /* 0x000fc00000000000 */
        /* <DEDUP_REMOVED lines=10> */
.L_x_1:


//--------------------- .nv.global.init           --------------------------
	.section	.nv.global.init,"aw",@progbits
.nv.global.init:
	.type		_$_str,@object
	.size		_$_str,(_$_str_$_2 - _$_str)
_$_str:
        /*0000*/ 	.byte	0x5f, 0x5f, 0x43, 0x55, 0x44, 0x41, 0x5f, 0x46, 0x54, 0x5a, 0x00
	.type		_$_str_$_2,@object
	.size		_$_str_$_2,(.L_1 - _$_str_$_2)
_$_str_$_2:
        /*000b*/ 	.byte	0x5f, 0x5f, 0x43, 0x55, 0x44, 0x41, 0x5f, 0x50, 0x52, 0x45, 0x43, 0x5f, 0x53, 0x51, 0x52, 0x54
        /*001b*/ 	.byte	0x00
.L_1:


//--------------------- .nv.constant0.triton_poi_fused__native_batch_norm_legit_no_training_hardtanh_12 --------------------------
	.section	.nv.constant0.triton_poi_fused__native_batch_norm_legit_no_training_hardtanh_12,"a",@progbits
	.sectionflags	@""
	.align	4
.nv.constant0.triton_poi_fused__native_batch_norm_legit_no_training_hardtanh_12:
	.zero		580
